	.headerflags	@"EF_CUDA_TEXMODE_UNIFIED EF_CUDA_64BIT_ADDRESS EF_CUDA_ACCELERATORS EF_CUDA_SM90 EF_CUDA_VIRTUAL_SM(EF_CUDA_SM90)"
	.elftype	@"ET_EXEC"


//--------------------- .nv.info                  --------------------------
	.section	.nv.info,"",@"SHT_CUDA_INFO"
	.align	4


	//----- nvinfo : EIATTR_REGCOUNT
	.align		4
        /*0000*/ 	.byte	0x04, 0x2f
        /*0002*/ 	.short	(.L_3 - .L_2)
	.align		4
.L_2:
        /*0004*/ 	.word	index@(triton_poi_fused_cat_13)
        /*0008*/ 	.word	0x00000020


	//----- nvinfo : EIATTR_MIN_STACK_SIZE
	.align		4
.L_3:
        /*000c*/ 	.byte	0x04, 0x12
        /*000e*/ 	.short	(.L_5 - .L_4)
	.align		4
.L_4:
        /*0010*/ 	.word	index@(triton_poi_fused_cat_13)
        /*0014*/ 	.word	0x00000000


	//----- nvinfo : EIATTR_FRAME_SIZE
	.align		4
.L_5:
        /*0018*/ 	.byte	0x04, 0x11
        /*001a*/ 	.short	(.L_7 - .L_6)
	.align		4
.L_6:
        /*001c*/ 	.word	index@(triton_poi_fused_cat_13)
        /*0020*/ 	.word	0x00000000


	//----- nvinfo : EIATTR_MIN_STACK_SIZE
	.align		4
.L_7:
        /*0024*/ 	.byte	0x04, 0x12
        /*0026*/ 	.short	(.L_9 - .L_8)
	.align		4
.L_8:
        /*0028*/ 	.word	index@(triton_poi_fused_cat_13)
        /*002c*/ 	.word	0x00000000
.L_9:


//--------------------- .nv.info.triton_poi_fused_cat_13 --------------------------
	.section	.nv.info.triton_poi_fused_cat_13,"",@"SHT_CUDA_INFO"
	.sectionflags	@""
	.align	4


	//----- nvinfo : EIATTR_CUDA_API_VERSION
	.align		4
        /*0000*/ 	.byte	0x04, 0x37
        /*0002*/ 	.short	(.L_11 - .L_10)
.L_10:
        /*0004*/ 	.word	0x0000007c


	//----- nvinfo : EIATTR_KPARAM_INFO
	.align		4
.L_11:
        /*0008*/ 	.byte	0x04, 0x17
        /*000a*/ 	.short	(.L_13 - .L_12)
.L_12:
        /*000c*/ 	.word	0x00000000
        /*0010*/ 	.short	0x000b
        /*0012*/ 	.short	0x0058
        /*0014*/ 	.byte	0x00, 0xf0, 0x11, 0x00


	//----- nvinfo : EIATTR_KPARAM_INFO
	.align		4
.L_13:
        /*0018*/ 	.byte	0x04, 0x17
        /*001a*/ 	.short	(.L_15 - .L_14)
.L_14:
        /*001c*/ 	.word	0x00000000
        /*0020*/ 	.short	0x000a
        /*0022*/ 	.short	0x0050
        /*0024*/ 	.byte	0x00, 0xf4, 0x21, 0x00


	//----- nvinfo : EIATTR_KPARAM_INFO
	.align		4
.L_15:
        /*0028*/ 	.byte	0x04, 0x17
        /*002a*/ 	.short	(.L_17 - .L_16)
.L_16:
        /*002c*/ 	.word	0x00000000
        /*0030*/ 	.short	0x0009
        /*0032*/ 	.short	0x0048
        /*0034*/ 	.byte	0x00, 0xf4, 0x21, 0x00


	//----- nvinfo : EIATTR_KPARAM_INFO
	.align		4
.L_17:
        /*0038*/ 	.byte	0x04, 0x17
        /*003a*/ 	.short	(.L_19 - .L_18)
.L_18:
        /*003c*/ 	.word	0x00000000
        /*0040*/ 	.short	0x0008
        /*0042*/ 	.short	0x0040
        /*0044*/ 	.byte	0x00, 0xf4, 0x21, 0x00


	//----- nvinfo : EIATTR_KPARAM_INFO
	.align		4
.L_19:
        /*0048*/ 	.byte	0x04, 0x17
        /*004a*/ 	.short	(.L_21 - .L_20)
.L_20:
        /*004c*/ 	.word	0x00000000
        /*0050*/ 	.short	0x0007
        /*0052*/ 	.short	0x0038
        /*0054*/ 	.byte	0x00, 0xf4, 0x21, 0x00


	//----- nvinfo : EIATTR_KPARAM_INFO
	.align		4
.L_21:
        /*0058*/ 	.byte	0x04, 0x17
        /*005a*/ 	.short	(.L_23 - .L_22)
.L_22:
        /*005c*/ 	.word	0x00000000
        /*0060*/ 	.short	0x0006
        /*0062*/ 	.short	0x0030
        /*0064*/ 	.byte	0x00, 0xf4, 0x21, 0x00


	//----- nvinfo : EIATTR_KPARAM_INFO
	.align		4
.L_23:
        /*0068*/ 	.byte	0x04, 0x17
        /*006a*/ 	.short	(.L_25 - .L_24)
.L_24:
        /*006c*/ 	.word	0x00000000
        /*0070*/ 	.short	0x0005
        /*0072*/ 	.short	0x0028
        /*0074*/ 	.byte	0x00, 0xf4, 0x21, 0x00


	//----- nvinfo : EIATTR_KPARAM_INFO
	.align		4
.L_25:
        /*0078*/ 	.byte	0x04, 0x17
        /*007a*/ 	.short	(.L_27 - .L_26)
.L_26:
        /*007c*/ 	.word	0x00000000
        /*0080*/ 	.short	0x0004
        /*0082*/ 	.short	0x0020
        /*0084*/ 	.byte	0x00, 0xf4, 0x21, 0x00


	//----- nvinfo : EIATTR_KPARAM_INFO
	.align		4
.L_27:
        /*0088*/ 	.byte	0x04, 0x17
        /*008a*/ 	.short	(.L_29 - .L_28)
.L_28:
        /*008c*/ 	.word	0x00000000
        /*0090*/ 	.short	0x0003
        /*0092*/ 	.short	0x0018
        /*0094*/ 	.byte	0x00, 0xf4, 0x21, 0x00


	//----- nvinfo : EIATTR_KPARAM_INFO
	.align		4
.L_29:
        /*0098*/ 	.byte	0x04, 0x17
        /*009a*/ 	.short	(.L_31 - .L_30)
.L_30:
        /*009c*/ 	.word	0x00000000
        /*00a0*/ 	.short	0x0002
        /*00a2*/ 	.short	0x0010
        /*00a4*/ 	.byte	0x00, 0xf4, 0x21, 0x00


	//----- nvinfo : EIATTR_KPARAM_INFO
	.align		4
.L_31:
        /*00a8*/ 	.byte	0x04, 0x17
        /*00aa*/ 	.short	(.L_33 - .L_32)
.L_32:
        /*00ac*/ 	.word	0x00000000
        /*00b0*/ 	.short	0x0001
        /*00b2*/ 	.short	0x0008
        /*00b4*/ 	.byte	0x00, 0xf4, 0x21, 0x00


	//----- nvinfo : EIATTR_KPARAM_INFO
	.align		4
.L_33:
        /*00b8*/ 	.byte	0x04, 0x17
        /*00ba*/ 	.short	(.L_35 - .L_34)
.L_34:
        /*00bc*/ 	.word	0x00000000
        /*00c0*/ 	.short	0x0000
        /*00c2*/ 	.short	0x0000
        /*00c4*/ 	.byte	0x00, 0xf4, 0x21, 0x00


	//----- nvinfo : EIATTR_SPARSE_MMA_MASK
	.align		4
.L_35:
        /*00c8*/ 	.byte	0x03, 0x50
        /*00ca*/ 	.short	0x0000


	//----- nvinfo : EIATTR_MAXREG_COUNT
	.align		4
        /*00cc*/ 	.byte	0x03, 0x1b
        /*00ce*/ 	.short	0x00ff


	//----- nvinfo : EIATTR_EXIT_INSTR_OFFSETS
	.align		4
        /*00d0*/ 	.byte	0x04, 0x1c
        /*00d2*/ 	.short	(.L_37 - .L_36)


	//   ....[0]....
.L_36:
        /*00d4*/ 	.word	0x00000b50


	//   ....[1]....
        /*00d8*/ 	.word	0x00000b70


	//----- nvinfo : EIATTR_REQNTID
	.align		4
.L_37:
        /*00dc*/ 	.byte	0x04, 0x10
        /*00de*/ 	.short	(.L_39 - .L_38)
.L_38:
        /*00e0*/ 	.word	0x00000100
        /*00e4*/ 	.word	0x00000001
        /*00e8*/ 	.word	0x00000001


	//----- nvinfo : EIATTR_CBANK_PARAM_SIZE
	.align		4
.L_39:
        /*00ec*/ 	.byte	0x03, 0x19
        /*00ee*/ 	.short	0x005c


	//----- nvinfo : EIATTR_PARAM_CBANK
	.align		4
        /*00f0*/ 	.byte	0x04, 0x0a
        /*00f2*/ 	.short	(.L_41 - .L_40)
	.align		4
.L_40:
        /*00f4*/ 	.word	index@(.nv.constant0.triton_poi_fused_cat_13)
        /*00f8*/ 	.short	0x0210
        /*00fa*/ 	.short	0x005c


	//----- nvinfo : EIATTR_SW_WAR
	.align		4
.L_41:
        /*00fc*/ 	.byte	0x04, 0x36
        /*00fe*/ 	.short	(.L_43 - .L_42)
.L_42:
        /*0100*/ 	.word	0x00000008
.L_43:


//--------------------- .nv.callgraph             --------------------------
	.section	.nv.callgraph,"",@"SHT_CUDA_CALLGRAPH"
	.align	4
	.sectionentsize	8
	.align		4
        /*0000*/ 	.word	0x00000000
	.align		4
        /*0004*/ 	.word	0xffffffff
	.align		4
        /*0008*/ 	.word	0x00000000
	.align		4
        /*000c*/ 	.word	0xfffffffe
	.align		4
        /*0010*/ 	.word	0x00000000
	.align		4
        /*0014*/ 	.word	0xfffffffd
	.align		4
        /*0018*/ 	.word	0x00000000
	.align		4
        /*001c*/ 	.word	0xfffffffc


//--------------------- .nv.constant4             --------------------------
	.section	.nv.constant4,"a",@progbits
	.align	8
	.align		8
.nv.constant4:
        /*0000*/ 	.dword	_$_str
	.align		8
        /*0008*/ 	.dword	_$_str_$_2


//--------------------- .text.triton_poi_fused_cat_13 --------------------------
	.section	.text.triton_poi_fused_cat_13,"ax",@progbits
	.align	128
        .global         triton_poi_fused_cat_13
        .type           triton_poi_fused_cat_13,@function
        .size           triton_poi_fused_cat_13,(.L_x_1 - triton_poi_fused_cat_13)
        .other          triton_poi_fused_cat_13,@"STO_CUDA_ENTRY STV_DEFAULT"
triton_poi_fused_cat_13:
.text.triton_poi_fused_cat_13:
[----:B------:R-:W0:Y:S01]  /*0000*/  LDC R1, c[0x0][0x28] ;  /* 0x00000a00ff017b82 */ /* 0x000e220000000800 */
[----:B------:R-:W1:Y:S07]  /*0010*/  S2R R0, SR_TID.X ;  /* 0x0000000000007919 */ /* 0x000e6e0000002100 */
[----:B------:R-:W2:Y:S01]  /*0020*/  LDC.64 R10, c[0x0][0x220] ;  /* 0x00008800ff0a7b82 */ /* 0x000ea20000000a00 */
[----:B------:R-:W-:Y:S01]  /*0030*/  ULDC.64 UR4, c[0x0][0x208] ;  /* 0x0000820000047ab9 */ /* 0x000fe20000000a00 */
[----:B------:R-:W3:Y:S06]  /*0040*/  S2R R3, SR_CTAID.X ;  /* 0x0000000000037919 */ /* 0x000eec0000002500 */
[----:B------:R-:W4:Y:S01]  /*0050*/  LDC.64 R4, c[0x0][0x248] ;  /* 0x00009200ff047b82 */ /* 0x000f220000000a00 */
[----:B------:R-:W-:Y:S01]  /*0060*/  CS2R R22, SRZ ;  /* 0x0000000000167805 */ /* 0x000fe2000001ff00 */
[----:B------:R-:W-:Y:S01]  /*0070*/  IMAD.MOV.U32 R9, RZ, RZ, RZ ;  /* 0x000000ffff097224 */ /* 0x000fe200078e00ff */
[----:B------:R-:W-:Y:S01]  /*0080*/  ULDC.64 UR6, c[0x0][0x238] ;  /* 0x00008e0000067ab9 */ /* 0x000fe20000000a00 */
[----:B------:R-:W-:-:S04]  /*0090*/  IMAD.MOV.U32 R6, RZ, RZ, RZ ;  /* 0x000000ffff067224 */ /* 0x000fc800078e00ff */
[----:B------:R-:W5:Y:S08]  /*00a0*/  LDC.64 R28, c[0x0][0x210] ;  /* 0x00008400ff1c7b82 */ /* 0x000f700000000a00 */
[----:B------:R-:W2:Y:S01]  /*00b0*/  LDC.64 R18, c[0x0][0x218] ;  /* 0x00008600ff127b82 */ /* 0x000ea20000000a00 */
[----:B-1----:R-:W-:-:S07]  /*00c0*/  IMAD.SHL.U32 R0, R0, 0x2, RZ ;  /* 0x0000000200007824 */ /* 0x002fce00078e00ff */
[----:B------:R-:W1:Y:S01]  /*00d0*/  LDC.64 R20, c[0x0][0x240] ;  /* 0x00009000ff147b82 */ /* 0x000e620000000a00 */
[----:B------:R-:W-:-:S05]  /*00e0*/  LOP3.LUT R0, R0, 0x1fe, RZ, 0xc0, !PT ;  /* 0x000001fe00007812 */ /* 0x000fca00078ec0ff */
[----:B---3--:R-:W-:-:S04]  /*00f0*/  IMAD R2, R3, 0x200, R0 ;  /* 0x0000020003027824 */ /* 0x008fc800078e0200 */
[C---:B------:R-:W-:Y:S01]  /*0100*/  IMAD.HI R0, R2.reuse, 0x60f25deb, RZ ;  /* 0x60f25deb02007827 */ /* 0x040fe200078e02ff */
[----:B------:R-:W-:-:S04]  /*0110*/  ISETP.GE.AND P0, PT, R2, 0xd3400, PT ;  /* 0x000d34000200780c */ /* 0x000fc80003f06270 */
[----:B------:R-:W-:-:S04]  /*0120*/  SHF.R.U32.HI R3, RZ, 0x1f, R0 ;  /* 0x0000001fff037819 */ /* 0x000fc80000011600 */
[----:B------:R-:W-:-:S05]  /*0130*/  LEA.HI.SX32 R7, R0, R3, 0x18 ;  /* 0x0000000300077211 */ /* 0x000fca00078fc2ff */
[----:B------:R-:W-:-:S05]  /*0140*/  IMAD.HI R0, R7, 0x66666667, RZ ;  /* 0x6666666707007827 */ /* 0x000fca00078e02ff */
[----:B------:R-:W-:-:S04]  /*0150*/  SHF.R.U32.HI R3, RZ, 0x1f, R0 ;  /* 0x0000001fff037819 */ /* 0x000fc80000011600 */
[----:B------:R-:W-:Y:S01]  /*0160*/  LEA.HI.SX32 R0, R0, R3, 0x19 ;  /* 0x0000000300007211 */ /* 0x000fe200078fcaff */
[----:B------:R-:W-:-:S04]  /*0170*/  IMAD.MOV.U32 R3, RZ, RZ, RZ ;  /* 0x000000ffff037224 */ /* 0x000fc800078e00ff */
[----:B------:R-:W-:-:S04]  /*0180*/  IMAD R25, R0, -0x140, R7 ;  /* 0xfffffec000197824 */ /* 0x000fc800078e0207 */
[C---:B--2---:R-:W-:Y:S01]  /*0190*/  IMAD.WIDE R10, R25.reuse, 0x4, R10 ;  /* 0x00000004190a7825 */ /* 0x044fe200078e020a */
[----:B------:R-:W-:-:S04]  /*01a0*/  ISETP.GE.AND P1, PT, R25, 0x100, PT ;  /* 0x000001001900780c */ /* 0x000fc80003f26270 */
[----:B------:R-:W-:Y:S02]  /*01b0*/  ISETP.LT.AND P3, PT, R2, 0xd3400, !P1 ;  /* 0x000d34000200780c */ /* 0x000fe40004f61270 */
[----:B------:R-:W-:-:S11]  /*01c0*/  ISETP.GT.AND P2, PT, R25, 0xff, !P0 ;  /* 0x000000ff1900780c */ /* 0x000fd60004744270 */
[----:B------:R-:W2:Y:S01]  /*01d0*/  @P3 LDG.E.EL R3, desc[UR4][R10.64] ;  /* 0x000000040a033981 */ /* 0x000ea2000c2e1900 */
[----:B----4-:R-:W-:-:S03]  /*01e0*/  IMAD.WIDE R4, R25, 0x4, R4 ;  /* 0x0000000419047825 */ /* 0x010fc600078e0204 */
[----:B------:R3:W4:Y:S01]  /*01f0*/  @P3 LDG.E.EL R23, desc[UR4][R10.64] ;  /* 0x000000040a173981 */ /* 0x000722000c2e1900 */
[C---:B------:R-:W-:Y:S02]  /*0200*/  VIADD R0, R2.reuse, 0x1 ;  /* 0x0000000102007836 */ /* 0x040fe40000000000 */
[----:B------:R-:W-:Y:S01]  /*0210*/  IMAD.HI R12, R2, 0x4d8eb189, RZ ;  /* 0x4d8eb189020c7827 */ /* 0x000fe200078e02ff */
[----:B------:R-:W4:Y:S03]  /*0220*/  @P2 LDG.E.EL R9, desc[UR4][R4.64+-0x400] ;  /* 0xfffc000404092981 */ /* 0x000f26000c2e1900 */
[----:B------:R-:W-:Y:S01]  /*0230*/  IMAD.HI R8, R0, 0x60f25deb, RZ ;  /* 0x60f25deb00087827 */ /* 0x000fe200078e02ff */
[----:B------:R-:W-:Y:S01]  /*0240*/  SHF.R.U32.HI R15, RZ, 0x1f, R12 ;  /* 0x0000001fff0f7819 */ /* 0x000fe2000001160c */
[----:B------:R1:W4:Y:S03]  /*0250*/  @P2 LDG.E.EL R6, desc[UR4][R4.64+-0x400] ;  /* 0xfffc000404062981 */ /* 0x000326000c2e1900 */
[----:B------:R-:W-:-:S02]  /*0260*/  SHF.R.U32.HI R13, RZ, 0x1f, R8 ;  /* 0x0000001fff0d7819 */ /* 0x000fc40000011608 */
[----:B------:R-:W-:Y:S02]  /*0270*/  LEA.HI.SX32 R12, R12, R15, 0x10 ;  /* 0x0000000f0c0c7211 */ /* 0x000fe400078f82ff */
[----:B------:R-:W-:Y:S01]  /*0280*/  LEA.HI.SX32 R13, R8, R13, 0x18 ;  /* 0x0000000d080d7211 */ /* 0x000fe200078fc2ff */
[----:B------:R-:W-:Y:S02]  /*0290*/  IMAD R7, R7, -0x2a4, R2 ;  /* 0xfffffd5c07077824 */ /* 0x000fe400078e0202 */
[----:B------:R-:W-:Y:S02]  /*02a0*/  IMAD R8, R12, 0xa900, RZ ;  /* 0x0000a9000c087824 */ /* 0x000fe400078e02ff */
[----:B------:R-:W-:Y:S02]  /*02b0*/  IMAD R0, R13, -0x2a4, R0 ;  /* 0xfffffd5c0d007824 */ /* 0x000fe400078e0200 */
[----:B---3--:R-:W-:Y:S01]  /*02c0*/  IMAD.SHL.U32 R10, R7, 0x40, RZ ;  /* 0x00000040070a7824 */ /* 0x008fe200078e00ff */
[----:B------:R-:W-:-:S02]  /*02d0*/  SHF.R.S32.HI R14, RZ, 0x1f, R8 ;  /* 0x0000001fff0e7819 */ /* 0x000fc40000011408 */
[----:B------:R-:W-:Y:S01]  /*02e0*/  IADD3 R8, P4, R25, R8, RZ ;  /* 0x0000000819087210 */ /* 0x000fe20007f9e0ff */
[----:B------:R-:W-:-:S03]  /*02f0*/  IMAD.SHL.U32 R11, R0, 0x40, RZ ;  /* 0x00000040000b7824 */ /* 0x000fc600078e00ff */
[----:B------:R-:W-:Y:S02]  /*0300*/  LEA.HI.X.SX32 R14, R25, R14, 0x1, P4 ;  /* 0x0000000e190e7211 */ /* 0x000fe400020f0eff */
[----:B01----:R-:W-:Y:S02]  /*0310*/  IADD3 R4, P4, R10, R8, RZ ;  /* 0x000000080a047210 */ /* 0x003fe40007f9e0ff */
[----:B------:R-:W-:Y:S02]  /*0320*/  IADD3 R8, P5, R11, R8, RZ ;  /* 0x000000080b087210 */ /* 0x000fe40007fbe0ff */
[-C--:B------:R-:W-:Y:S02]  /*0330*/  LEA.HI.X.SX32 R5, R10, R14.reuse, 0x1, P4 ;  /* 0x0000000e0a057211 */ /* 0x080fe400020f0eff */
[----:B------:R-:W-:Y:S02]  /*0340*/  LEA R16, P4, R4, UR6, 0x2 ;  /* 0x0000000604107c11 */ /* 0x000fe4000f8810ff */
[----:B------:R-:W-:-:S02]  /*0350*/  LEA.HI.X.SX32 R11, R11, R14, 0x1, P5 ;  /* 0x0000000e0b0b7211 */ /* 0x000fc400028f0eff */
[----:B------:R-:W-:Y:S01]  /*0360*/  LEA R10, P5, R8, UR6, 0x2 ;  /* 0x00000006080a7c11 */ /* 0x000fe2000f8a10ff */
[----:B------:R-:W-:Y:S01]  /*0370*/  IMAD R12, R12, 0x2a400, R25 ;  /* 0x0002a4000c0c7824 */ /* 0x000fe200078e0219 */
[----:B------:R-:W-:Y:S02]  /*0380*/  LEA.HI.X R17, R4, UR7, R5, 0x2, P4 ;  /* 0x0000000704117c11 */ /* 0x000fe4000a0f1405 */
[----:B------:R-:W-:Y:S02]  /*0390*/  CS2R R4, SRZ ;  /* 0x0000000000047805 */ /* 0x000fe4000001ff00 */
[----:B------:R-:W-:Y:S01]  /*03a0*/  LEA.HI.X R11, R8, UR7, R11, 0x2, P5 ;  /* 0x00000007080b7c11 */ /* 0x000fe2000a8f140b */
[----:B------:R-:W0:Y:S01]  /*03b0*/  LDC.64 R14, c[0x0][0x228] ;  /* 0x00008a00ff0e7b82 */ /* 0x000e220000000a00 */
[--C-:B------:R-:W-:Y:S02]  /*03c0*/  IMAD R27, R7, 0x100, R12.reuse ;  /* 0x00000100071b7824 */ /* 0x100fe400078e020c */
[----:B------:R-:W-:Y:S01]  /*03d0*/  IMAD R7, R0, 0x100, R12 ;  /* 0x0000010000077824 */ /* 0x000fe200078e020c */
[----:B------:R1:W3:Y:S04]  /*03e0*/  @P2 LDG.E.EL R5, desc[UR4][R16.64+-0x400] ;  /* 0xfffc000410052981 */ /* 0x0002e8000c2e1900 */
[----:B------:R1:W3:Y:S01]  /*03f0*/  @P2 LDG.E.EL R4, desc[UR4][R10.64+-0x400] ;  /* 0xfffc00040a042981 */ /* 0x0002e2000c2e1900 */
[----:B------:R-:W0:Y:S01]  /*0400*/  LDC.64 R12, c[0x0][0x250] ;  /* 0x00009400ff0c7b82 */ /* 0x000e220000000a00 */
[----:B-----5:R-:W-:-:S07]  /*0410*/  IMAD.WIDE R26, R27, 0x4, R28 ;  /* 0x000000041b1a7825 */ /* 0x020fce00078e021c */
[----:B-1----:R-:W1:Y:S01]  /*0420*/  LDC.64 R16, c[0x0][0x230] ;  /* 0x00008c00ff107b82 */ /* 0x002e620000000a00 */
[----:B------:R-:W-:Y:S01]  /*0430*/  IMAD.WIDE R28, R7, 0x4, R28 ;  /* 0x00000004071c7825 */ /* 0x000fe200078e021c */
[----:B------:R5:W3:Y:S06]  /*0440*/  @P3 LDG.E.EL R22, desc[UR4][R26.64] ;  /* 0x000000041a163981 */ /* 0x000aec000c2e1900 */
[----:B------:R-:W1:Y:S01]  /*0450*/  LDC.64 R10, c[0x0][0x258] ;  /* 0x00009600ff0a7b82 */ /* 0x000e620000000a00 */
[----:B------:R-:W-:Y:S02]  /*0460*/  IMAD.MOV.U32 R7, RZ, RZ, RZ ;  /* 0x000000ffff077224 */ /* 0x000fe400078e00ff */
[----:B------:R-:W-:-:S02]  /*0470*/  IMAD.MOV.U32 R8, RZ, RZ, RZ ;  /* 0x000000ffff087224 */ /* 0x000fc400078e00ff */
[C---:B------:R-:W-:Y:S02]  /*0480*/  IMAD.WIDE R18, R25.reuse, 0x4, R18 ;  /* 0x0000000419127825 */ /* 0x040fe400078e0212 */
[----:B------:R5:W3:Y:S02]  /*0490*/  @P3 LDG.E.EL R7, desc[UR4][R28.64] ;  /* 0x000000041c073981 */ /* 0x000ae4000c2e1900 */
[----:B------:R-:W-:Y:S02]  /*04a0*/  IMAD.MOV.U32 R0, RZ, RZ, RZ ;  /* 0x000000ffff007224 */ /* 0x000fe400078e00ff */
[----:B------:R-:W3:Y:S01]  /*04b0*/  @P3 LDG.E.EL R8, desc[UR4][R18.64] ;  /* 0x0000000412083981 */ /* 0x000ee2000c2e1900 */
[----:B------:R-:W-:Y:S02]  /*04c0*/  IMAD.MOV.U32 R24, RZ, RZ, RZ ;  /* 0x000000ffff187224 */ /* 0x000fe400078e00ff */
[----:B------:R-:W-:Y:S01]  /*04d0*/  IMAD.WIDE R20, R25, 0x4, R20 ;  /* 0x0000000419147825 */ /* 0x000fe200078e0214 */
[----:B------:R0:W3:Y:S01]  /*04e0*/  @P3 LDG.E.EL R0, desc[UR4][R18.64] ;  /* 0x0000000412003981 */ /* 0x0000e2000c2e1900 */
[----:B-----5:R-:W-:-:S02]  /*04f0*/  CS2R R26, SRZ ;  /* 0x00000000001a7805 */ /* 0x020fc4000001ff00 */
[----:B------:R-:W-:Y:S01]  /*0500*/  CS2R R28, SRZ ;  /* 0x00000000001c7805 */ /* 0x000fe2000001ff00 */
[C---:B0-----:R-:W-:Y:S01]  /*0510*/  IMAD.WIDE R14, R25.reuse, 0x4, R14 ;  /* 0x00000004190e7825 */ /* 0x041fe200078e020e */
[----:B------:R-:W5:Y:S03]  /*0520*/  @P2 LDG.E.EL R24, desc[UR4][R20.64+-0x400] ;  /* 0xfffc000414182981 */ /* 0x000f66000c2e1900 */
[C---:B------:R-:W-:Y:S01]  /*0530*/  IMAD.WIDE R12, R25.reuse, 0x4, R12 ;  /* 0x00000004190c7825 */ /* 0x040fe200078e020c */
[----:B------:R-:W5:Y:S01]  /*0540*/  @P2 LDG.E.EL R27, desc[UR4][R20.64+-0x400] ;  /* 0xfffc0004141b2981 */ /* 0x000f62000c2e1900 */
[----:B------:R-:W-:Y:S02]  /*0550*/  CS2R R18, SRZ ;  /* 0x0000000000127805 */ /* 0x000fe4000001ff00 */
[C---:B-1----:R-:W-:Y:S01]  /*0560*/  IMAD.WIDE R16, R25.reuse, 0x4, R16 ;  /* 0x0000000419107825 */ /* 0x042fe200078e0210 */
[----:B------:R-:W5:Y:S03]  /*0570*/  @P3 LDG.E.EL R26, desc[UR4][R14.64] ;  /* 0x000000040e1a3981 */ /* 0x000f66000c2e1900 */
[----:B------:R-:W-:Y:S01]  /*0580*/  IMAD.WIDE R10, R25, 0x4, R10 ;  /* 0x00000004190a7825 */ /* 0x000fe200078e020a */
[----:B------:R0:W5:Y:S03]  /*0590*/  @P3 LDG.E.EL R28, desc[UR4][R14.64] ;  /* 0x000000040e1c3981 */ /* 0x000166000c2e1900 */
[----:B------:R-:W-:Y:S01]  /*05a0*/  IMAD.MOV.U32 R25, RZ, RZ, RZ ;  /* 0x000000ffff197224 */ /* 0x000fe200078e00ff */
[----:B------:R-:W5:Y:S04]  /*05b0*/  @P3 LDG.E.EL R19, desc[UR4][R16.64] ;  /* 0x0000000410133981 */ /* 0x000f68000c2e1900 */
[----:B------:R-:W5:Y:S01]  /*05c0*/  @P2 LDG.E.EL R29, desc[UR4][R12.64+-0x400] ;  /* 0xfffc00040c1d2981 */ /* 0x000f62000c2e1900 */
[----:B0-----:R-:W-:-:S03]  /*05d0*/  CS2R R14, SRZ ;  /* 0x00000000000e7805 */ /* 0x001fc6000001ff00 */
[----:B------:R-:W5:Y:S04]  /*05e0*/  @P3 LDG.E.EL R25, desc[UR4][R16.64] ;  /* 0x0000000410193981 */ /* 0x000f68000c2e1900 */
[----:B------:R0:W5:Y:S04]  /*05f0*/  @P2 LDG.E.EL R18, desc[UR4][R12.64+-0x400] ;  /* 0xfffc00040c122981 */ /* 0x000168000c2e1900 */
[----:B------:R-:W5:Y:S04]  /*0600*/  @P2 LDG.E.EL R14, desc[UR4][R10.64+-0x400] ;  /* 0xfffc00040a0e2981 */ /* 0x000f68000c2e1900 */
[----:B------:R1:W5:Y:S01]  /*0610*/  @P2 LDG.E.EL R15, desc[UR4][R10.64+-0x400] ;  /* 0xfffc00040a0f2981 */ /* 0x000362000c2e1900 */
[----:B--2---:R-:W-:-:S05]  /*0620*/  SEL R3, R3, RZ, P3 ;  /* 0x000000ff03037207 */ /* 0x004fca0001800000 */
[----:B0-----:R-:W-:Y:S01]  /*0630*/  FADD R12, R3, 9.9999997473787516356e-06 ;  /* 0x3727c5ac030c7421 */ /* 0x001fe20000000000 */
[----:B----4-:R-:W-:-:S05]  /*0640*/  SEL R23, R23, RZ, P3 ;  /* 0x000000ff17177207 */ /* 0x010fca0001800000 */
[----:B------:R-:W0:Y:S01]  /*0650*/  MUFU.SQRT R12, R12 ;  /* 0x0000000c000c7308 */ /* 0x000e220000002000 */
[----:B------:R-:W-:Y:S01]  /*0660*/  FADD R23, R23, 9.9999997473787516356e-06 ;  /* 0x3727c5ac17177421 */ /* 0x000fe20000000000 */
[----:B------:R-:W-:-:S06]  /*0670*/  SEL R21, R9, RZ, P2 ;  /* 0x000000ff09157207 */ /* 0x000fcc0001000000 */
[----:B------:R-:W2:Y:S01]  /*0680*/  MUFU.SQRT R9, R23 ;  /* 0x0000001700097308 */ /* 0x000ea20000002000 */
[----:B------:R-:W-:Y:S01]  /*0690*/  FADD R21, R21, 0.0010000000474974513054 ;  /* 0x3a83126f15157421 */ /* 0x000fe20000000000 */
[----:B------:R-:W-:Y:S02]  /*06a0*/  SEL R6, R6, RZ, P2 ;  /* 0x000000ff06067207 */ /* 0x000fe40001000000 */
[----:B0-----:R-:W-:-:S04]  /*06b0*/  FSETP.GT.AND P5, PT, R12, 8.50705917302346158658e+37, PT ;  /* 0x7e8000000c00780b */ /* 0x001fc80003fa4000 */
[----:B-1----:R-:W0:Y:S01]  /*06c0*/  MUFU.SQRT R10, R21 ;  /* 0x00000015000a7308 */ /* 0x002e220000002000 */
[----:B------:R-:W-:Y:S01]  /*06d0*/  FSETP.GEU.AND P4, PT, R12, 1.175494350822287508e-38, PT ;  /* 0x008000000c00780b */ /* 0x000fe20003f8e000 */
[----:B------:R-:W-:Y:S01]  /*06e0*/  FADD R6, R6, 0.0010000000474974513054 ;  /* 0x3a83126f06067421 */ /* 0x000fe20000000000 */
[----:B------:R-:W-:Y:S01]  /*06f0*/  IMAD.MOV.U32 R3, RZ, RZ, 0x3e800000 ;  /* 0x3e800000ff037424 */ /* 0x000fe200078e00ff */
[----:B--2---:R-:W-:-:S04]  /*0700*/  FSETP.GT.AND P6, PT, R9, 8.50705917302346158658e+37, PT ;  /* 0x7e8000000900780b */ /* 0x004fc80003fc4000 */
[----:B------:R-:W1:Y:S01]  /*0710*/  MUFU.SQRT R6, R6 ;  /* 0x0000000600067308 */ /* 0x000e620000002000 */
[----:B------:R-:W-:Y:S01]  /*0720*/  FSEL R20, R3, 1, P5 ;  /* 0x3f80000003147808 */ /* 0x000fe20002800000 */
[----:B------:R-:W-:Y:S01]  /*0730*/  @P5 FMUL R12, R12, 0.25 ;  /* 0x3e8000000c0c5820 */ /* 0x000fe20000400000 */
[----:B------:R-:W-:-:S03]  /*0740*/  FSETP.GEU.AND P5, PT, R9, 1.175494350822287508e-38, PT ;  /* 0x008000000900780b */ /* 0x000fc60003fae000 */
[----:B------:R-:W-:Y:S01]  /*0750*/  @!P4 FMUL R20, R20, 16777216 ;  /* 0x4b8000001414c820 */ /* 0x000fe20000400000 */
[----:B------:R-:W-:Y:S01]  /*0760*/  @!P4 FMUL R12, R12, 16777216 ;  /* 0x4b8000000c0cc820 */ /* 0x000fe20000400000 */
[C---:B0-----:R-:W-:Y:S02]  /*0770*/  FSETP.GT.AND P4, PT, R10.reuse, 8.50705917302346158658e+37, PT ;  /* 0x7e8000000a00780b */ /* 0x041fe40003f84000 */
[----:B------:R-:W-:Y:S01]  /*0780*/  FSEL R16, R3, 1, P6 ;  /* 0x3f80000003107808 */ /* 0x000fe20003000000 */
[----:B------:R-:W-:Y:S01]  /*0790*/  @P6 FMUL R9, R9, 0.25 ;  /* 0x3e80000009096820 */ /* 0x000fe20000400000 */
[----:B------:R-:W-:-:S04]  /*07a0*/  FSETP.GEU.AND P6, PT, R10, 1.175494350822287508e-38, PT ;  /* 0x008000000a00780b */ /* 0x000fc80003fce000 */
[----:B------:R-:W-:Y:S01]  /*07b0*/  @!P5 FMUL R9, R9, 16777216 ;  /* 0x4b8000000909d820 */ /* 0x000fe20000400000 */
[----:B------:R-:W-:Y:S01]  /*07c0*/  @!P5 FMUL R16, R16, 16777216 ;  /* 0x4b8000001010d820 */ /* 0x000fe20000400000 */
[----:B-1----:R-:W-:-:S03]  /*07d0*/  FSETP.GT.AND P5, PT, R6, 8.50705917302346158658e+37, PT ;  /* 0x7e8000000600780b */ /* 0x002fc60003fa4000 */
[----:B------:R-:W-:Y:S01]  /*07e0*/  @P4 FMUL R10, R10, 0.25 ;  /* 0x3e8000000a0a4820 */ /* 0x000fe20000400000 */
[----:B------:R-:W-:Y:S02]  /*07f0*/  FSEL R11, R3, 1, P4 ;  /* 0x3f800000030b7808 */ /* 0x000fe40002000000 */
[----:B------:R-:W-:Y:S01]  /*0800*/  FSETP.GEU.AND P4, PT, R6, 1.175494350822287508e-38, PT ;  /* 0x008000000600780b */ /* 0x000fe20003f8e000 */
[----:B------:R-:W0:Y:S01]  /*0810*/  MUFU.RCP R9, R9 ;  /* 0x0000000900097308 */ /* 0x000e220000001000 */
[----:B------:R-:W-:-:S05]  /*0820*/  @!P6 FMUL R10, R10, 16777216 ;  /* 0x4b8000000a0ae820 */ /* 0x000fca0000400000 */
[----:B------:R-:W-:Y:S02]  /*0830*/  @P5 FMUL R6, R6, 0.25 ;  /* 0x3e80000006065820 */ /* 0x000fe40000400000 */
[----:B------:R-:W1:Y:S04]  /*0840*/  MUFU.RCP R13, R12 ;  /* 0x0000000c000d7308 */ /* 0x000e680000001000 */
[----:B------:R-:W-:-:S04]  /*0850*/  @!P4 FMUL R6, R6, 16777216 ;  /* 0x4b8000000606c820 */ /* 0x000fc80000400000 */
[----:B------:R-:W2:Y:S01]  /*0860*/  MUFU.RCP R10, R10 ;  /* 0x0000000a000a7308 */ /* 0x000ea20000001000 */
[----:B0-----:R-:W-:Y:S01]  /*0870*/  FMUL R16, R9, R16 ;  /* 0x0000001009107220 */ /* 0x001fe20000400000 */
[----:B---3--:R-:W-:Y:S02]  /*0880*/  SEL R9, R5, RZ, P2 ;  /* 0x000000ff05097207 */ /* 0x008fe40001000000 */
[----:B------:R-:W-:-:S04]  /*0890*/  SEL R7, R7, RZ, P3 ;  /* 0x000000ff07077207 */ /* 0x000fc80001800000 */
[----:B------:R-:W0:Y:S01]  /*08a0*/  MUFU.RCP R6, R6 ;  /* 0x0000000600067308 */ /* 0x000e220000001000 */
[----:B------:R-:W-:Y:S02]  /*08b0*/  SEL R8, R8, RZ, P3 ;  /* 0x000000ff08087207 */ /* 0x000fe40001800000 */
[----:B------:R-:W-:Y:S02]  /*08c0*/  SEL R17, R0, RZ, P3 ;  /* 0x000000ff00117207 */ /* 0x000fe40001800000 */
[----:B------:R-:W-:Y:S01]  /*08d0*/  SEL R0, R22, RZ, P3 ;  /* 0x000000ff16007207 */ /* 0x000fe20001800000 */
[----:B------:R-:W-:Y:S01]  /*08e0*/  FADD R5, R7, -R8 ;  /* 0x8000000807057221 */ /* 0x000fe20000000000 */
[----:B------:R-:W-:Y:S01]  /*08f0*/  FSEL R3, R3, 1, P5 ;  /* 0x3f80000003037808 */ /* 0x000fe20002800000 */
[----:B-1----:R-:W-:Y:S01]  /*0900*/  FMUL R13, R13, R20 ;  /* 0x000000140d0d7220 */ /* 0x002fe20000400000 */
[----:B-----5:R-:W-:Y:S01]  /*0910*/  SEL R24, R24, RZ, P2 ;  /* 0x000000ff18187207 */ /* 0x020fe20001000000 */
[----:B------:R-:W-:Y:S01]  /*0920*/  FADD R0, R0, -R17 ;  /* 0x8000001100007221 */ /* 0x000fe20000000000 */
[----:B------:R-:W-:Y:S01]  /*0930*/  @!P6 FMUL R11, R11, 16777216 ;  /* 0x4b8000000b0be820 */ /* 0x000fe20000400000 */
[----:B------:R-:W-:Y:S01]  /*0940*/  SEL R7, R4, RZ, P2 ;  /* 0x000000ff04077207 */ /* 0x000fe20001000000 */
[----:B------:R-:W-:Y:S01]  /*0950*/  FMUL R16, R16, R5 ;  /* 0x0000000510107220 */ /* 0x000fe20000400000 */
[----:B------:R-:W-:Y:S01]  /*0960*/  FMUL R13, R13, R0 ;  /* 0x000000000d0d7220 */ /* 0x000fe20000400000 */
[----:B------:R-:W1:Y:S01]  /*0970*/  LDC.64 R4, c[0x0][0x260] ;  /* 0x00009800ff047b82 */ /* 0x000e620000000a00 */
[----:B------:R-:W-:Y:S01]  /*0980*/  @!P4 FMUL R3, R3, 16777216 ;  /* 0x4b8000000303c820 */ /* 0x000fe20000400000 */
[----:B--2---:R-:W-:Y:S01]  /*0990*/  FMUL R11, R10, R11 ;  /* 0x0000000b0a0b7220 */ /* 0x004fe20000400000 */
[----:B------:R-:W-:Y:S01]  /*09a0*/  FADD R0, R9, -R24 ;  /* 0x8000001809007221 */ /* 0x000fe20000000000 */
[----:B------:R-:W-:Y:S01]  /*09b0*/  SEL R8, R27, RZ, P2 ;  /* 0x000000ff1b087207 */ /* 0x000fe20001000000 */
[----:B0-----:R-:W-:-:S02]  /*09c0*/  FMUL R9, R6, R3 ;  /* 0x0000000306097220 */ /* 0x001fc40000400000 */
[----:B------:R-:W-:Y:S02]  /*09d0*/  FMUL R3, R11, R0 ;  /* 0x000000000b037220 */ /* 0x000fe40000400000 */
[----:B------:R-:W-:Y:S01]  /*09e0*/  FADD R0, R7, -R8 ;  /* 0x8000000807007221 */ /* 0x000fe20000000000 */
[----:B------:R-:W-:Y:S02]  /*09f0*/  SEL R26, R26, RZ, P3 ;  /* 0x000000ff1a1a7207 */ /* 0x000fe40001800000 */
[----:B------:R-:W-:Y:S02]  /*0a00*/  SEL R7, R28, RZ, P3 ;  /* 0x000000ff1c077207 */ /* 0x000fe40001800000 */
[----:B------:R-:W-:Y:S02]  /*0a10*/  SEL R19, R19, RZ, P3 ;  /* 0x000000ff13137207 */ /* 0x000fe40001800000 */
[----:B------:R-:W-:Y:S01]  /*0a20*/  SEL R6, R25, RZ, P3 ;  /* 0x000000ff19067207 */ /* 0x000fe20001800000 */
[----:B------:R-:W-:Y:S01]  /*0a30*/  FMUL R0, R9, R0 ;  /* 0x0000000009007220 */ /* 0x000fe20000400000 */
[----:B------:R-:W-:-:S02]  /*0a40*/  SEL R8, R29, RZ, P2 ;  /* 0x000000ff1d087207 */ /* 0x000fc40001000000 */
[----:B------:R-:W-:Y:S02]  /*0a50*/  SEL R18, R18, RZ, P2 ;  /* 0x000000ff12127207 */ /* 0x000fe40001000000 */
[----:B------:R-:W-:Y:S02]  /*0a60*/  SEL R11, R14, RZ, P2 ;  /* 0x000000ff0e0b7207 */ /* 0x000fe40001000000 */
[----:B------:R-:W-:Y:S01]  /*0a70*/  SEL R15, R15, RZ, P2 ;  /* 0x000000ff0f0f7207 */ /* 0x000fe20001000000 */
[----:B------:R-:W-:Y:S01]  /*0a80*/  FFMA R13, R26, R13, R19 ;  /* 0x0000000d1a0d7223 */ /* 0x000fe20000000013 */
[----:B------:R-:W-:Y:S01]  /*0a90*/  FFMA R16, R7, R16, R6 ;  /* 0x0000001007107223 */ /* 0x000fe20000000006 */
[----:B------:R-:W-:Y:S02]  /*0aa0*/  FFMA R3, R8, R3, R11 ;  /* 0x0000000308037223 */ /* 0x000fe4000000000b */
[----:B------:R-:W-:Y:S01]  /*0ab0*/  FFMA R0, R18, R0, R15 ;  /* 0x0000000012007223 */ /* 0x000fe2000000000f */
[----:B------:R-:W-:-:S02]  /*0ac0*/  FSETP.GEU.AND P4, PT, R13, RZ, PT ;  /* 0x000000ff0d00720b */ /* 0x000fc40003f8e000 */
[----:B------:R-:W-:Y:S02]  /*0ad0*/  FSETP.GEU.AND P5, PT, R16, RZ, PT ;  /* 0x000000ff1000720b */ /* 0x000fe40003fae000 */
[----:B------:R-:W-:Y:S02]  /*0ae0*/  FSETP.GEU.AND P3, PT, R3, RZ, PT ;  /* 0x000000ff0300720b */ /* 0x000fe40003f6e000 */
[----:B------:R-:W-:Y:S01]  /*0af0*/  FSETP.GEU.AND P2, PT, R0, RZ, PT ;  /* 0x000000ff0000720b */ /* 0x000fe20003f4e000 */
[----:B-1----:R-:W-:Y:S01]  /*0b00*/  IMAD.WIDE R4, R2, 0x4, R4 ;  /* 0x0000000402047825 */ /* 0x002fe200078e0204 */
[----:B------:R-:W-:Y:S02]  /*0b10*/  FSEL R6, R13, RZ, P4 ;  /* 0x000000ff0d067208 */ /* 0x000fe40002000000 */
[----:B------:R-:W-:Y:S02]  /*0b20*/  FSEL R7, R16, RZ, P5 ;  /* 0x000000ff10077208 */ /* 0x000fe40002800000 */
[----:B------:R-:W-:-:S02]  /*0b30*/  @P1 FSEL R6, R3, RZ, P3 ;  /* 0x000000ff03061208 */ /* 0x000fc40001800000 */
[----:B------:R-:W-:Y:S01]  /*0b40*/  @P1 FSEL R7, R0, RZ, P2 ;  /* 0x000000ff00071208 */ /* 0x000fe20001000000 */
[----:B------:R-:W-:Y:S06]  /*0b50*/  @P0 EXIT ;  /* 0x000000000000094d */ /* 0x000fec0003800000 */
[----:B------:R-:W-:Y:S01]  /*0b60*/  STG.E.64 desc[UR4][R4.64], R6 ;  /* 0x0000000604007986 */ /* 0x000fe2000c101b04 */
[----:B------:R-:W-:Y:S05]  /*0b70*/  EXIT ;  /* 0x000000000000794d */ /* 0x000fea0003800000 */
.L_x_0:
[----:B------:R-:W-:-:S00]  /*0b80*/  BRA `(.L_x_0) ;  /* 0xfffffffc00fc7947 */ /* 0x000fc0000383ffff */
[----:B------:R-:W-:-:S00]  /*0b90*/  NOP ;  /* 0x0000000000007918 */ /* 0x000fc00000000000 */
        /* <DEDUP_REMOVED lines=14> */
.L_x_1:


//--------------------- .nv.global.init           --------------------------
	.section	.nv.global.init,"aw",@progbits
.nv.global.init:
	.type		_$_str,@object
	.size		_$_str,(_$_str_$_2 - _$_str)
_$_str:
        /*0000*/ 	.byte	0x5f, 0x5f, 0x43, 0x55, 0x44, 0x41, 0x5f, 0x46, 0x54, 0x5a, 0x00
	.type		_$_str_$_2,@object
	.size		_$_str_$_2,(.L_1 - _$_str_$_2)
_$_str_$_2:
        /*000b*/ 	.byte	0x5f, 0x5f, 0x43, 0x55, 0x44, 0x41, 0x5f, 0x50, 0x52, 0x45, 0x43, 0x5f, 0x53, 0x51, 0x52, 0x54
        /*001b*/ 	.byte	0x00
.L_1:


//--------------------- .nv.constant0.triton_poi_fused_cat_13 --------------------------
	.section	.nv.constant0.triton_poi_fused_cat_13,"a",@progbits
	.sectionflags	@""
	.align	4
.nv.constant0.triton_poi_fused_cat_13:
	.zero		620
